//
// Generated by NVIDIA NVVM Compiler
//
// Compiler Build ID: CL-36424714
// Cuda compilation tools, release 13.0, V13.0.88
// Based on NVVM 20.0.0
//

.version 9.0
.target sm_100
.address_size 64

	// .globl	_Z7sigmoidPdi

.visible .entry _Z7sigmoidPdi(
	.param .u64 .ptr .align 1 _Z7sigmoidPdi_param_0,
	.param .u32 _Z7sigmoidPdi_param_1
)
{
	.reg .pred 	%p<5>;
	.reg .b32 	%r<21>;
	.reg .b32 	%f<3>;
	.reg .b64 	%rd<5>;
	.reg .b64 	%fd<31>;

	ld.param.u64 	%rd2, [_Z7sigmoidPdi_param_0];
	ld.param.u32 	%r5, [_Z7sigmoidPdi_param_1];
	mov.u32 	%r6, %ctaid.x;
	mov.u32 	%r7, %tid.x;
	mad.lo.s32 	%r1, %r5, %r6, %r7;
	mul.lo.s32 	%r8, %r5, %r5;
	setp.ge.u32 	%p1, %r1, %r8;
	@%p1 bra 	$L__BB0_5;
	cvta.to.global.u64 	%rd3, %rd2;
	mul.wide.u32 	%rd4, %r1, 8;
	add.s64 	%rd1, %rd3, %rd4;
	ld.global.f64 	%fd1, [%rd1];
	neg.f64 	%fd6, %fd1;
	fma.rn.f64 	%fd7, %fd1, 0dBFF71547652B82FE, 0d4338000000000000;
	{
	.reg .b32 %temp; 
	mov.b64 	{%r2, %temp}, %fd7;
	}
	mov.f64 	%fd8, 0dC338000000000000;
	add.rn.f64 	%fd9, %fd7, %fd8;
	fma.rn.f64 	%fd10, %fd9, 0dBFE62E42FEFA39EF, %fd6;
	fma.rn.f64 	%fd11, %fd9, 0dBC7ABC9E3B39803F, %fd10;
	fma.rn.f64 	%fd12, %fd11, 0d3E5ADE1569CE2BDF, 0d3E928AF3FCA213EA;
	fma.rn.f64 	%fd13, %fd12, %fd11, 0d3EC71DEE62401315;
	fma.rn.f64 	%fd14, %fd13, %fd11, 0d3EFA01997C89EB71;
	fma.rn.f64 	%fd15, %fd14, %fd11, 0d3F2A01A014761F65;
	fma.rn.f64 	%fd16, %fd15, %fd11, 0d3F56C16C1852B7AF;
	fma.rn.f64 	%fd17, %fd16, %fd11, 0d3F81111111122322;
	fma.rn.f64 	%fd18, %fd17, %fd11, 0d3FA55555555502A1;
	fma.rn.f64 	%fd19, %fd18, %fd11, 0d3FC5555555555511;
	fma.rn.f64 	%fd20, %fd19, %fd11, 0d3FE000000000000B;
	fma.rn.f64 	%fd21, %fd20, %fd11, 0d3FF0000000000000;
	fma.rn.f64 	%fd22, %fd21, %fd11, 0d3FF0000000000000;
	{
	.reg .b32 %temp; 
	mov.b64 	{%r3, %temp}, %fd22;
	}
	{
	.reg .b32 %temp; 
	mov.b64 	{%temp, %r4}, %fd22;
	}
	shl.b32 	%r9, %r2, 20;
	add.s32 	%r10, %r9, %r4;
	mov.b64 	%fd30, {%r3, %r10};
	{
	.reg .b32 %temp; 
	mov.b64 	{%temp, %r11}, %fd6;
	}
	mov.b32 	%f2, %r11;
	abs.f32 	%f1, %f2;
	setp.lt.f32 	%p2, %f1, 0f4086232B;
	@%p2 bra 	$L__BB0_4;
	setp.gt.f64 	%p3, %fd1, 0d0000000000000000;
	mov.f64 	%fd23, 0d7FF0000000000000;
	sub.f64 	%fd24, %fd23, %fd1;
	selp.f64 	%fd30, 0d0000000000000000, %fd24, %p3;
	setp.geu.f32 	%p4, %f1, 0f40874800;
	@%p4 bra 	$L__BB0_4;
	shr.u32 	%r12, %r2, 31;
	add.s32 	%r13, %r2, %r12;
	shr.s32 	%r14, %r13, 1;
	shl.b32 	%r15, %r14, 20;
	add.s32 	%r16, %r4, %r15;
	mov.b64 	%fd25, {%r3, %r16};
	sub.s32 	%r17, %r2, %r14;
	shl.b32 	%r18, %r17, 20;
	add.s32 	%r19, %r18, 1072693248;
	mov.b32 	%r20, 0;
	mov.b64 	%fd26, {%r20, %r19};
	mul.f64 	%fd30, %fd26, %fd25;
$L__BB0_4:
	mov.f64 	%fd27, 0d3FF0000000000000;
	sub.f64 	%fd28, %fd27, %fd30;
	rcp.rn.f64 	%fd29, %fd28;
	st.global.f64 	[%rd1], %fd29;
$L__BB0_5:
	ret;

}


// ===== COMPILED SASS (sm_100) =====

	.target	sm_100

	.elftype	@"ET_EXEC"


//--------------------- .note.nv.tkinfo           --------------------------
	.section	.note.nv.tkinfo,"",@"SHT_NOTE"
	.sectionflags	@"SHF_NOTE_NV_TKINFO"
	.tkinfo
        /*0018*/ 	.word	0x00000002
        /*0030*/ 	.string	""
        /*0030*/ 	.string	"ptxas"
        /*0030*/ 	.string	"Cuda compilation tools, release 13.0, V13.0.88"
        /*0030*/ 	.string	"Build cuda_13.0.r13.0/compiler.36424714_0"
        /*0030*/ 	.string	"-arch sm_100 -m 64 "



//--------------------- .note.nv.cuinfo           --------------------------
	.section	.note.nv.cuinfo,"",@"SHT_NOTE"
	.sectionflags	@"SHF_NOTE_NV_CUINFO"
        /*0018*/ 	.short	0x0002
        /*001a*/ 	.short	0x0064
        /*001c*/ 	.short	0x0082
	.zero		2


//--------------------- .nv.info                  --------------------------
	.section	.nv.info,"",@"SHT_CUDA_INFO"
	.align	4


	//----- nvinfo : EIATTR_REGCOUNT
	.align		4
        /*0000*/ 	.byte	0x04, 0x2f
        /*0002*/ 	.short	(.L_1 - .L_0)
	.align		4
.L_0:
        /*0004*/ 	.word	index@(_Z7sigmoidPdi)
        /*0008*/ 	.word	0x00000010


	//----- nvinfo : EIATTR_FRAME_SIZE
	.align		4
.L_1:
        /*000c*/ 	.byte	0x04, 0x11
        /*000e*/ 	.short	(.L_3 - .L_2)
	.align		4
.L_2:
        /*0010*/ 	.word	index@($__internal_0_$__cuda_sm20_dblrcp_rn_slowpath_v3)
        /*0014*/ 	.word	0x00000000


	//----- nvinfo : EIATTR_FRAME_SIZE
	.align		4
.L_3:
        /*0018*/ 	.byte	0x04, 0x11
        /*001a*/ 	.short	(.L_5 - .L_4)
	.align		4
.L_4:
        /*001c*/ 	.word	index@(_Z7sigmoidPdi)
        /*0020*/ 	.word	0x00000000


	//----- nvinfo : EIATTR_MIN_STACK_SIZE
	.align		4
.L_5:
        /*0024*/ 	.byte	0x04, 0x12
        /*0026*/ 	.short	(.L_7 - .L_6)
	.align		4
.L_6:
        /*0028*/ 	.word	index@(_Z7sigmoidPdi)
        /*002c*/ 	.word	0x00000000
.L_7:


//--------------------- .nv.compat                --------------------------
	.section	.nv.compat,"",@"SHT_CUDA_COMPAT_INFO"
	.align	4
        /*0000*/ 	.byte	0x02, 0x09, 0x00, 0x00, 0x02, 0x02, 0x01, 0x00, 0x02, 0x05, 0x05, 0x00, 0x03, 0x07, 0x01, 0x01
        /*0010*/ 	.byte	0x02, 0x03, 0x00, 0x00, 0x02, 0x06, 0x01, 0x00, 0x04, 0x0b, 0x08, 0x00, 0x01, 0x00, 0x00, 0x00
        /*0020*/ 	.byte	0x00, 0x00, 0x00, 0x00


//--------------------- .nv.info._Z7sigmoidPdi    --------------------------
	.section	.nv.info._Z7sigmoidPdi,"",@"SHT_CUDA_INFO"
	.sectionflags	@""
	.align	4


	//----- nvinfo : EIATTR_CUDA_API_VERSION
	.align		4
        /*0000*/ 	.byte	0x04, 0x37
        /*0002*/ 	.short	(.L_9 - .L_8)
.L_8:
        /*0004*/ 	.word	0x00000082


	//----- nvinfo : EIATTR_KPARAM_INFO
	.align		4
.L_9:
        /*0008*/ 	.byte	0x04, 0x17
        /*000a*/ 	.short	(.L_11 - .L_10)
.L_10:
        /*000c*/ 	.word	0x00000000
        /*0010*/ 	.short	0x0001
        /*0012*/ 	.short	0x0008
        /*0014*/ 	.byte	0x00, 0xf0, 0x11, 0x00


	//----- nvinfo : EIATTR_KPARAM_INFO
	.align		4
.L_11:
        /*0018*/ 	.byte	0x04, 0x17
        /*001a*/ 	.short	(.L_13 - .L_12)
.L_12:
        /*001c*/ 	.word	0x00000000
        /*0020*/ 	.short	0x0000
        /*0022*/ 	.short	0x0000
        /*0024*/ 	.byte	0x00, 0xf5, 0x21, 0x00


	//----- nvinfo : EIATTR_SPARSE_MMA_MASK
	.align		4
.L_13:
        /*0028*/ 	.byte	0x03, 0x50
        /*002a*/ 	.short	0x0000


	//----- nvinfo : EIATTR_MAXREG_COUNT
	.align		4
        /*002c*/ 	.byte	0x03, 0x1b
        /*002e*/ 	.short	0x00ff


	//----- nvinfo : EIATTR_MERCURY_ISA_VERSION
	.align		4
        /*0030*/ 	.byte	0x03, 0x5f
        /*0032*/ 	.short	0x0101


	//----- nvinfo : EIATTR_VRC_CTA_INIT_COUNT
	.align		4
        /*0034*/ 	.byte	0x02, 0x4a
	.zero		1
	.zero		1


	//----- nvinfo : EIATTR_EXIT_INSTR_OFFSETS
	.align		4
        /*0038*/ 	.byte	0x04, 0x1c
        /*003a*/ 	.short	(.L_15 - .L_14)


	//   ....[0]....
.L_14:
        /*003c*/ 	.word	0x00000070


	//   ....[1]....
        /*0040*/ 	.word	0x00000590


	//----- nvinfo : EIATTR_CRS_STACK_SIZE
	.align		4
.L_15:
        /*0044*/ 	.byte	0x04, 0x1e
        /*0046*/ 	.short	(.L_17 - .L_16)
.L_16:
        /*0048*/ 	.word	0x00000000


	//----- nvinfo : EIATTR_CBANK_PARAM_SIZE
	.align		4
.L_17:
        /*004c*/ 	.byte	0x03, 0x19
        /*004e*/ 	.short	0x000c


	//----- nvinfo : EIATTR_PARAM_CBANK
	.align		4
        /*0050*/ 	.byte	0x04, 0x0a
        /*0052*/ 	.short	(.L_19 - .L_18)
	.align		4
.L_18:
        /*0054*/ 	.word	index@(.nv.constant0._Z7sigmoidPdi)
        /*0058*/ 	.short	0x0380
        /*005a*/ 	.short	0x000c


	//----- nvinfo : EIATTR_SW_WAR
	.align		4
.L_19:
        /*005c*/ 	.byte	0x04, 0x36
        /*005e*/ 	.short	(.L_21 - .L_20)
.L_20:
        /*0060*/ 	.word	0x00000008
.L_21:


//--------------------- .nv.callgraph             --------------------------
	.section	.nv.callgraph,"",@"SHT_CUDA_CALLGRAPH"
	.align	4
	.sectionentsize	8
	.align		4
        /*0000*/ 	.word	0x00000000
	.align		4
        /*0004*/ 	.word	0xffffffff
	.align		4
        /*0008*/ 	.word	0x00000000
	.align		4
        /*000c*/ 	.word	0xfffffffe
	.align		4
        /*0010*/ 	.word	0x00000000
	.align		4
        /*0014*/ 	.word	0xfffffffd
	.align		4
        /*0018*/ 	.word	0x00000000
	.align		4
        /*001c*/ 	.word	0xfffffffc


//--------------------- .text._Z7sigmoidPdi       --------------------------
	.section	.text._Z7sigmoidPdi,"ax",@progbits
	.align	128
        .global         _Z7sigmoidPdi
        .type           _Z7sigmoidPdi,@function
        .size           _Z7sigmoidPdi,(.L_x_9 - _Z7sigmoidPdi)
        .other          _Z7sigmoidPdi,@"STO_CUDA_ENTRY STV_DEFAULT"
_Z7sigmoidPdi:
.text._Z7sigmoidPdi:
[----:B------:R-:W-:Y:S01]  /*0000*/  LDC R1, c[0x0][0x37c] ;  /* 0x0000df00ff017b82 */ /* 0x000fe20000000800 */
[----:B------:R-:W0:Y:S07]  /*0010*/  S2R R5, SR_TID.X ;  /* 0x0000000000057919 */ /* 0x000e2e0000002100 */
[----:B------:R-:W0:Y:S08]  /*0020*/  S2UR UR4, SR_CTAID.X ;  /* 0x00000000000479c3 */ /* 0x000e300000002500 */
[----:B------:R-:W0:Y:S02]  /*0030*/  LDC R0, c[0x0][0x388] ;  /* 0x0000e200ff007b82 */ /* 0x000e240000000800 */
[----:B0-----:R-:W-:-:S02]  /*0040*/  IMAD R5, R0, UR4, R5 ;  /* 0x0000000400057c24 */ /* 0x001fc4000f8e0205 */
[----:B------:R-:W-:-:S05]  /*0050*/  IMAD R0, R0, R0, RZ ;  /* 0x0000000000007224 */ /* 0x000fca00078e02ff */
[----:B------:R-:W-:-:S13]  /*0060*/  ISETP.GE.U32.AND P0, PT, R5, R0, PT ;  /* 0x000000000500720c */ /* 0x000fda0003f06070 */
[----:B------:R-:W-:Y:S05]  /*0070*/  @P0 EXIT ;  /* 0x000000000000094d */ /* 0x000fea0003800000 */
[----:B------:R-:W0:Y:S01]  /*0080*/  LDC.64 R2, c[0x0][0x380] ;  /* 0x0000e000ff027b82 */ /* 0x000e220000000a00 */
[----:B------:R-:W1:Y:S01]  /*0090*/  LDCU.64 UR4, c[0x0][0x358] ;  /* 0x00006b00ff0477ac */ /* 0x000e620008000a00 */
[----:B0-----:R-:W-:-:S05]  /*00a0*/  IMAD.WIDE.U32 R2, R5, 0x8, R2 ;  /* 0x0000000805027825 */ /* 0x001fca00078e0002 */
[----:B-1----:R-:W2:Y:S01]  /*00b0*/  LDG.E.64 R4, desc[UR4][R2.64] ;  /* 0x0000000402047981 */ /* 0x002ea2000c1e1b00 */
[----:B------:R-:W-:Y:S01]  /*00c0*/  IMAD.MOV.U32 R6, RZ, RZ, 0x652b82fe ;  /* 0x652b82feff067424 */ /* 0x000fe200078e00ff */
[----:B------:R-:W-:Y:S01]  /*00d0*/  UMOV UR6, 0xfefa39ef ;  /* 0xfefa39ef00067882 */ /* 0x000fe20000000000 */
[----:B------:R-:W-:Y:S01]  /*00e0*/  IMAD.MOV.U32 R7, RZ, RZ, 0x3ff71547 ;  /* 0x3ff71547ff077424 */ /* 0x000fe200078e00ff */
[----:B------:R-:W-:Y:S01]  /*00f0*/  UMOV UR7, 0x3fe62e42 ;  /* 0x3fe62e4200077882 */ /* 0x000fe20000000000 */
[----:B------:R-:W-:Y:S04]  /*0100*/  BSSY.RECONVERGENT B0, `(.L_x_0) ;  /* 0x0000037000007945 */ /* 0x000fe80003800200 */
[----:B--2---:R-:W-:Y:S02]  /*0110*/  DFMA R6, R4, -R6, 6.75539944105574400000e+15 ;  /* 0x433800000406742b */ /* 0x004fe40000000806 */
[----:B------:R-:W-:-:S06]  /*0120*/  DADD R12, -RZ, -R4 ;  /* 0x00000000ff0c7229 */ /* 0x000fcc0000000904 */
[----:B------:R-:W-:-:S04]  /*0130*/  DADD R8, R6, -6.75539944105574400000e+15 ;  /* 0xc338000006087429 */ /* 0x000fc80000000000 */
[----:B------:R-:W-:-:S04]  /*0140*/  FSETP.GEU.AND P0, PT, |R13|, 4.1917929649353027344, PT ;  /* 0x4086232b0d00780b */ /* 0x000fc80003f0e200 */
[----:B------:R-:W-:Y:S01]  /*0150*/  DFMA R10, R8, -UR6, -R4 ;  /* 0x80000006080a7c2b */ /* 0x000fe20008000804 */
[----:B------:R-:W-:Y:S01]  /*0160*/  UMOV UR6, 0x3b39803f ;  /* 0x3b39803f00067882 */ /* 0x000fe20000000000 */
[----:B------:R-:W-:-:S06]  /*0170*/  UMOV UR7, 0x3c7abc9e ;  /* 0x3c7abc9e00077882 */ /* 0x000fcc0000000000 */
[----:B------:R-:W-:Y:S01]  /*0180*/  DFMA R8, R8, -UR6, R10 ;  /* 0x8000000608087c2b */ /* 0x000fe2000800000a */
[----:B------:R-:W-:Y:S01]  /*0190*/  UMOV UR6, 0x69ce2bdf ;  /* 0x69ce2bdf00067882 */ /* 0x000fe20000000000 */
[----:B------:R-:W-:Y:S01]  /*01a0*/  IMAD.MOV.U32 R10, RZ, RZ, -0x35dec16 ;  /* 0xfca213eaff0a7424 */ /* 0x000fe200078e00ff */
[----:B------:R-:W-:Y:S01]  /*01b0*/  UMOV UR7, 0x3e5ade15 ;  /* 0x3e5ade1500077882 */ /* 0x000fe20000000000 */
[----:B------:R-:W-:-:S06]  /*01c0*/  IMAD.MOV.U32 R11, RZ, RZ, 0x3e928af3 ;  /* 0x3e928af3ff0b7424 */ /* 0x000fcc00078e00ff */
[----:B------:R-:W-:Y:S01]  /*01d0*/  DFMA R10, R8, UR6, R10 ;  /* 0x00000006080a7c2b */ /* 0x000fe2000800000a */
[----:B------:R-:W-:Y:S01]  /*01e0*/  UMOV UR6, 0x62401315 ;  /* 0x6240131500067882 */ /* 0x000fe20000000000 */
[----:B------:R-:W-:-:S06]  /*01f0*/  UMOV UR7, 0x3ec71dee ;  /* 0x3ec71dee00077882 */ /* 0x000fcc0000000000 */
[----:B------:R-:W-:Y:S01]  /*0200*/  DFMA R10, R8, R10, UR6 ;  /* 0x00000006080a7e2b */ /* 0x000fe2000800000a */
        /* <DEDUP_REMOVED lines=20> */
[----:B------:R-:W-:-:S08]  /*0350*/  DFMA R10, R8, R10, UR6 ;  /* 0x00000006080a7e2b */ /* 0x000fd0000800000a */
[----:B------:R-:W-:-:S08]  /*0360*/  DFMA R10, R8, R10, 1 ;  /* 0x3ff00000080a742b */ /* 0x000fd0000000000a */
[----:B------:R-:W-:-:S10]  /*0370*/  DFMA R10, R8, R10, 1 ;  /* 0x3ff00000080a742b */ /* 0x000fd4000000000a */
[----:B------:R-:W-:Y:S01]  /*0380*/  LEA R9, R6, R11, 0x14 ;  /* 0x0000000b06097211 */ /* 0x000fe200078ea0ff */
[----:B------:R-:W-:Y:S01]  /*0390*/  IMAD.MOV.U32 R8, RZ, RZ, R10 ;  /* 0x000000ffff087224 */ /* 0x000fe200078e000a */
[----:B------:R-:W-:Y:S06]  /*03a0*/  @!P0 BRA `(.L_x_1) ;  /* 0x0000000000308947 */ /* 0x000fec0003800000 */
[----:B------:R-:W-:Y:S01]  /*03b0*/  FSETP.GEU.AND P1, PT, |R13|, 4.2275390625, PT ;  /* 0x408748000d00780b */ /* 0x000fe20003f2e200 */
[C---:B------:R-:W-:Y:S02]  /*03c0*/  DADD R8, -R4.reuse, +INF ;  /* 0x7ff0000004087429 */ /* 0x040fe40000000100 */
[----:B------:R-:W-:-:S08]  /*03d0*/  DSETP.GT.AND P0, PT, R4, RZ, PT ;  /* 0x000000ff0400722a */ /* 0x000fd00003f04000 */
[----:B------:R-:W-:Y:S02]  /*03e0*/  FSEL R8, R8, RZ, !P0 ;  /* 0x000000ff08087208 */ /* 0x000fe40004000000 */
[----:B------:R-:W-:Y:S02]  /*03f0*/  @!P1 LEA.HI R0, R6, R6, RZ, 0x1 ;  /* 0x0000000606009211 */ /* 0x000fe400078f08ff */
[----:B------:R-:W-:Y:S02]  /*0400*/  FSEL R9, R9, RZ, !P0 ;  /* 0x000000ff09097208 */ /* 0x000fe40004000000 */
[----:B------:R-:W-:-:S05]  /*0410*/  @!P1 SHF.R.S32.HI R5, RZ, 0x1, R0 ;  /* 0x00000001ff059819 */ /* 0x000fca0000011400 */
[----:B------:R-:W-:Y:S02]  /*0420*/  @!P1 IMAD.IADD R4, R6, 0x1, -R5 ;  /* 0x0000000106049824 */ /* 0x000fe400078e0a05 */
[----:B------:R-:W-:-:S03]  /*0430*/  @!P1 IMAD R11, R5, 0x100000, R11 ;  /* 0x00100000050b9824 */ /* 0x000fc600078e020b */
[----:B------:R-:W-:Y:S02]  /*0440*/  @!P1 LEA R5, R4, 0x3ff00000, 0x14 ;  /* 0x3ff0000004059811 */ /* 0x000fe400078ea0ff */
[----:B------:R-:W-:-:S06]  /*0450*/  @!P1 MOV R4, RZ ;  /* 0x000000ff00049202 */ /* 0x000fcc0000000f00 */
[----:B------:R-:W-:-:S11]  /*0460*/  @!P1 DMUL R8, R10, R4 ;  /* 0x000000040a089228 */ /* 0x000fd60000000000 */
.L_x_1:
[----:B------:R-:W-:Y:S05]  /*0470*/  BSYNC.RECONVERGENT B0 ;  /* 0x0000000000007941 */ /* 0x000fea0003800200 */
.L_x_0:
[----:B------:R-:W-:Y:S01]  /*0480*/  DADD R10, -R8, 1 ;  /* 0x3ff00000080a7429 */ /* 0x000fe20000000100 */
[----:B------:R-:W-:Y:S05]  /*0490*/  BSSY.RECONVERGENT B0, `(.L_x_2) ;  /* 0x000000e000007945 */ /* 0x000fea0003800200 */
[----:B------:R-:W0:Y:S04]  /*04a0*/  MUFU.RCP64H R5, R11 ;  /* 0x0000000b00057308 */ /* 0x000e280000001800 */
[----:B------:R-:W-:-:S05]  /*04b0*/  VIADD R4, R11, 0x300402 ;  /* 0x003004020b047836 */ /* 0x000fca0000000000 */
[----:B------:R-:W-:Y:S01]  /*04c0*/  FSETP.GEU.AND P0, PT, |R4|, 5.8789094863358348022e-39, PT ;  /* 0x004004020400780b */ /* 0x000fe20003f0e200 */
[----:B0-----:R-:W-:-:S08]  /*04d0*/  DFMA R6, -R10, R4, 1 ;  /* 0x3ff000000a06742b */ /* 0x001fd00000000104 */
[----:B------:R-:W-:-:S08]  /*04e0*/  DFMA R6, R6, R6, R6 ;  /* 0x000000060606722b */ /* 0x000fd00000000006 */
[----:B------:R-:W-:-:S08]  /*04f0*/  DFMA R6, R4, R6, R4 ;  /* 0x000000060406722b */ /* 0x000fd00000000004 */
[----:B------:R-:W-:-:S08]  /*0500*/  DFMA R8, -R10, R6, 1 ;  /* 0x3ff000000a08742b */ /* 0x000fd00000000106 */
[----:B------:R-:W-:Y:S01]  /*0510*/  DFMA R6, R6, R8, R6 ;  /* 0x000000080606722b */ /* 0x000fe20000000006 */
[----:B------:R-:W-:Y:S10]  /*0520*/  @P0 BRA `(.L_x_3) ;  /* 0x0000000000100947 */ /* 0x000ff40003800000 */
[----:B------:R-:W-:-:S05]  /*0530*/  LOP3.LUT R0, R11, 0x7fffffff, RZ, 0xc0, !PT ;  /* 0x7fffffff0b007812 */ /* 0x000fca00078ec0ff */
[----:B------:R-:W-:Y:S01]  /*0540*/  VIADD R8, R0, 0xfff00000 ;  /* 0xfff0000000087836 */ /* 0x000fe20000000000 */
[----:B------:R-:W-:-:S07]  /*0550*/  MOV R0, 0x570 ;  /* 0x0000057000007802 */ /* 0x000fce0000000f00 */
[----:B------:R-:W-:Y:S05]  /*0560*/  CALL.REL.NOINC `($__internal_0_$__cuda_sm20_dblrcp_rn_slowpath_v3) ;  /* 0x00000000000c7944 */ /* 0x000fea0003c00000 */
.L_x_3:
[----:B------:R-:W-:Y:S05]  /*0570*/  BSYNC.RECONVERGENT B0 ;  /* 0x0000000000007941 */ /* 0x000fea0003800200 */
.L_x_2:
[----:B------:R-:W-:Y:S01]  /*0580*/  STG.E.64 desc[UR4][R2.64], R6 ;  /* 0x0000000602007986 */ /* 0x000fe2000c101b04 */
[----:B------:R-:W-:Y:S05]  /*0590*/  EXIT ;  /* 0x000000000000794d */ /* 0x000fea0003800000 */
        .weak           $__internal_0_$__cuda_sm20_dblrcp_rn_slowpath_v3
        .type           $__internal_0_$__cuda_sm20_dblrcp_rn_slowpath_v3,@function
        .size           $__internal_0_$__cuda_sm20_dblrcp_rn_slowpath_v3,(.L_x_9 - $__internal_0_$__cuda_sm20_dblrcp_rn_slowpath_v3)
$__internal_0_$__cuda_sm20_dblrcp_rn_slowpath_v3:
[----:B------:R-:W-:Y:S01]  /*05a0*/  IMAD.MOV.U32 R4, RZ, RZ, R10 ;  /* 0x000000ffff047224 */ /* 0x000fe200078e000a */
[----:B------:R-:W-:Y:S01]  /*05b0*/  MOV R5, R11 ;  /* 0x0000000b00057202 */ /* 0x000fe20000000f00 */
[----:B------:R-:W-:Y:S05]  /*05c0*/  BSSY.RECONVERGENT B1, `(.L_x_4) ;  /* 0x0000024000017945 */ /* 0x000fea0003800200 */
[----:B------:R-:W-:-:S14]  /*05d0*/  DSETP.GTU.AND P0, PT, |R4|, +INF , PT ;  /* 0x7ff000000400742a */ /* 0x000fdc0003f0c200 */
[----:B------:R-:W-:Y:S05]  /*05e0*/  @P0 BRA `(.L_x_5) ;  /* 0x00000000007c0947 */ /* 0x000fea0003800000 */
[----:B------:R-:W-:-:S05]  /*05f0*/  LOP3.LUT R10, R11, 0x7fffffff, RZ, 0xc0, !PT ;  /* 0x7fffffff0b0a7812 */ /* 0x000fca00078ec0ff */
[----:B------:R-:W-:-:S05]  /*0600*/  VIADD R6, R10, 0xffffffff ;  /* 0xffffffff0a067836 */ /* 0x000fca0000000000 */
[----:B------:R-:W-:-:S13]  /*0610*/  ISETP.GE.U32.AND P0, PT, R6, 0x7fefffff, PT ;  /* 0x7fefffff0600780c */ /* 0x000fda0003f06070 */
[----:B------:R-:W-:Y:S01]  /*0620*/  @P0 LOP3.LUT R7, R5, 0x7ff00000, RZ, 0x3c, !PT ;  /* 0x7ff0000005070812 */ /* 0x000fe200078e3cff */
[----:B------:R-:W-:Y:S01]  /*0630*/  @P0 IMAD.MOV.U32 R6, RZ, RZ, RZ ;  /* 0x000000ffff060224 */ /* 0x000fe200078e00ff */
[----:B------:R-:W-:Y:S06]  /*0640*/  @P0 BRA `(.L_x_6) ;  /* 0x00000000006c0947 */ /* 0x000fec0003800000 */
[----:B------:R-:W-:-:S13]  /*0650*/  ISETP.GE.U32.AND P0, PT, R10, 0x1000001, PT ;  /* 0x010000010a00780c */ /* 0x000fda0003f06070 */
[----:B------:R-:W-:Y:S05]  /*0660*/  @!P0 BRA `(.L_x_7) ;  /* 0x0000000000348947 */ /* 0x000fea0003800000 */
[----:B------:R-:W-:Y:S01]  /*0670*/  VIADD R7, R5, 0xc0200000 ;  /* 0xc020000005077836 */ /* 0x000fe20000000000 */
[----:B------:R-:W-:-:S03]  /*0680*/  MOV R6, R4 ;  /* 0x0000000400067202 */ /* 0x000fc60000000f00 */
[----:B------:R-:W0:Y:S03]  /*0690*/  MUFU.RCP64H R9, R7 ;  /* 0x0000000700097308 */ /* 0x000e260000001800 */
[----:B0-----:R-:W-:-:S08]  /*06a0*/  DFMA R10, -R6, R8, 1 ;  /* 0x3ff00000060a742b */ /* 0x001fd00000000108 */
[----:B------:R-:W-:-:S08]  /*06b0*/  DFMA R10, R10, R10, R10 ;  /* 0x0000000a0a0a722b */ /* 0x000fd0000000000a */
[----:B------:R-:W-:-:S08]  /*06c0*/  DFMA R10, R8, R10, R8 ;  /* 0x0000000a080a722b */ /* 0x000fd00000000008 */
[----:B------:R-:W-:-:S08]  /*06d0*/  DFMA R8, -R6, R10, 1 ;  /* 0x3ff000000608742b */ /* 0x000fd0000000010a */
[----:B------:R-:W-:-:S08]  /*06e0*/  DFMA R8, R10, R8, R10 ;  /* 0x000000080a08722b */ /* 0x000fd0000000000a */
[----:B------:R-:W-:-:S08]  /*06f0*/  DMUL R8, R8, 2.2250738585072013831e-308 ;  /* 0x0010000008087828 */ /* 0x000fd00000000000 */
[----:B------:R-:W-:-:S08]  /*0700*/  DFMA R4, -R4, R8, 1 ;  /* 0x3ff000000404742b */ /* 0x000fd00000000108 */
[----:B------:R-:W-:-:S08]  /*0710*/  DFMA R4, R4, R4, R4 ;  /* 0x000000040404722b */ /* 0x000fd00000000004 */
[----:B------:R-:W-:Y:S01]  /*0720*/  DFMA R6, R8, R4, R8 ;  /* 0x000000040806722b */ /* 0x000fe20000000008 */
[----:B------:R-:W-:Y:S10]  /*0730*/  BRA `(.L_x_6) ;  /* 0x0000000000307947 */ /* 0x000ff40003800000 */
.L_x_7:
[----:B------:R-:W-:Y:S01]  /*0740*/  DMUL R4, R4, 8.11296384146066816958e+31 ;  /* 0x4690000004047828 */ /* 0x000fe20000000000 */
[----:B------:R-:W-:-:S05]  /*0750*/  IMAD.MOV.U32 R6, RZ, RZ, R8 ;  /* 0x000000ffff067224 */ /* 0x000fca00078e0008 */
[----:B------:R-:W0:Y:S02]  /*0760*/  MUFU.RCP64H R7, R5 ;  /* 0x0000000500077308 */ /* 0x000e240000001800 */
[----:B0-----:R-:W-:-:S08]  /*0770*/  DFMA R8, -R4, R6, 1 ;  /* 0x3ff000000408742b */ /* 0x001fd00000000106 */
[----:B------:R-:W-:-:S08]  /*0780*/  DFMA R8, R8, R8, R8 ;  /* 0x000000080808722b */ /* 0x000fd00000000008 */
[----:B------:R-:W-:-:S08]  /*0790*/  DFMA R8, R6, R8, R6 ;  /* 0x000000080608722b */ /* 0x000fd00000000006 */
[----:B------:R-:W-:-:S08]  /*07a0*/  DFMA R6, -R4, R8, 1 ;  /* 0x3ff000000406742b */ /* 0x000fd00000000108 */
[----:B------:R-:W-:-:S08]  /*07b0*/  DFMA R6, R8, R6, R8 ;  /* 0x000000060806722b */ /* 0x000fd00000000008 */
[----:B------:R-:W-:Y:S01]  /*07c0*/  DMUL R6, R6, 8.11296384146066816958e+31 ;  /* 0x4690000006067828 */ /* 0x000fe20000000000 */
[----:B------:R-:W-:Y:S10]  /*07d0*/  BRA `(.L_x_6) ;  /* 0x0000000000087947 */ /* 0x000ff40003800000 */
.L_x_5:
[----:B------:R-:W-:Y:S01]  /*07e0*/  LOP3.LUT R7, R5, 0x80000, RZ, 0xfc, !PT ;  /* 0x0008000005077812 */ /* 0x000fe200078efcff */
[----:B------:R-:W-:-:S07]  /*07f0*/  IMAD.MOV.U32 R6, RZ, RZ, R4 ;  /* 0x000000ffff067224 */ /* 0x000fce00078e0004 */
.L_x_6:
[----:B------:R-:W-:Y:S05]  /*0800*/  BSYNC.RECONVERGENT B1 ;  /* 0x0000000000017941 */ /* 0x000fea0003800200 */
.L_x_4:
[----:B------:R-:W-:Y:S01]  /*0810*/  MOV R4, R0 ;  /* 0x0000000000047202 */ /* 0x000fe20000000f00 */
[----:B------:R-:W-:-:S04]  /*0820*/  IMAD.MOV.U32 R5, RZ, RZ, 0x0 ;  /* 0x00000000ff057424 */ /* 0x000fc800078e00ff */
[----:B------:R-:W-:Y:S05]  /*0830*/  RET.REL.NODEC R4 `(_Z7sigmoidPdi) ;  /* 0xfffffff404f07950 */ /* 0x000fea0003c3ffff */
.L_x_8:
[----:B------:R-:W-:-:S00]  /*0840*/  BRA `(.L_x_8) ;  /* 0xfffffffc00fc7947 */ /* 0x000fc0000383ffff */
[----:B------:R-:W-:-:S00]  /*0850*/  NOP ;  /* 0x0000000000007918 */ /* 0x000fc00000000000 */
        /* <DEDUP_REMOVED lines=10> */
.L_x_9:


//--------------------- .nv.shared.reserved.0     --------------------------
	.section	.nv.shared.reserved.0,"aw",@nobits
	.weak		__nv_reservedSMEM_offset_0_alias
	.size		__nv_reservedSMEM_offset_0_alias, 0, 64
	.other		__nv_reservedSMEM_offset_0_alias,@"STO_CUDA_RESERVED_SHARED STV_DEFAULT"
__nv_reservedSMEM_offset_0_alias:
	.zero		0
	.zero		64


//--------------------- .nv.constant0._Z7sigmoidPdi --------------------------
	.section	.nv.constant0._Z7sigmoidPdi,"a",@progbits
	.sectionflags	@""
	.align	4
.nv.constant0._Z7sigmoidPdi:
	.zero		908


//--------------------- SYMBOLS --------------------------

	.type		.nv.reservedSmem.offset0,@object
	.size		.nv.reservedSmem.offset0,0x4
